//
// Generated by NVIDIA NVVM Compiler
//
// Compiler Build ID: CL-36424714
// Cuda compilation tools, release 13.0, V13.0.88
// Based on NVVM 20.0.0
//

.version 9.0
.target sm_100
.address_size 64

	// .globl	_Z8rng_initP17curandStateXORWOW
.global .align 4 .b8 precalc_xorwow_matrix[102400];
.global .align 4 .b8 precalc_xorwow_offset_matrix[102400];
.global .align 4 .b8 mrg32k3aM1[2304];
.global .align 4 .b8 mrg32k3aM2[2304];
.global .align 4 .b8 mrg32k3aM1SubSeq[2016];
.global .align 4 .b8 mrg32k3aM2SubSeq[2016];
.global .align 4 .b8 mrg32k3aM1Seq[2304];
.global .align 4 .b8 mrg32k3aM2Seq[2304];
.const .align 8 .b8 __cr_lgamma_table[72];

.visible .entry _Z8rng_initP17curandStateXORWOW(
	.param .u64 .ptr .align 1 _Z8rng_initP17curandStateXORWOW_param_0
)
{
	.reg .pred 	%p<24>;
	.reg .b32 	%r<413>;
	.reg .b64 	%rd<20>;

	ld.param.u64 	%rd9, [_Z8rng_initP17curandStateXORWOW_param_0];
	cvta.to.global.u64 	%rd10, %rd9;
	mov.u32 	%r182, %ctaid.x;
	mov.u32 	%r183, %ntid.x;
	mov.u32 	%r184, %tid.x;
	mad.lo.s32 	%r185, %r182, %r183, %r184;
	// begin inline asm
	mov.u64 	%rd8, %clock64;
	// end inline asm
	cvt.s64.s32 	%rd19, %r185;
	add.s64 	%rd11, %rd8, %rd19;
	mul.wide.s32 	%rd12, %r185, 48;
	add.s64 	%rd2, %rd10, %rd12;
	cvt.u32.u64 	%r186, %rd11;
	xor.b32  	%r187, %r186, -1429050551;
	mul.lo.s32 	%r188, %r187, 1099087573;
	{ .reg .b32 tmp; mov.b64 {tmp, %r189}, %rd11; }
	xor.b32  	%r190, %r189, -136515619;
	mul.lo.s32 	%r191, %r190, -1703105765;
	add.s32 	%r192, %r188, %r191;
	add.s32 	%r193, %r192, 6615241;
	add.s32 	%r194, %r188, 123456789;
	st.global.v2.u32 	[%rd2], {%r193, %r194};
	xor.b32  	%r195, %r188, 362436069;
	add.s32 	%r196, %r191, 521288629;
	st.global.v2.u32 	[%rd2+8], {%r195, %r196};
	xor.b32  	%r197, %r191, 88675123;
	add.s32 	%r198, %r188, 5783321;
	st.global.v2.u32 	[%rd2+16], {%r197, %r198};
	setp.eq.s32 	%p1, %r185, 0;
	@%p1 bra 	$L__BB0_42;
	mov.b32 	%r319, 0;
$L__BB0_2:
	and.b64  	%rd4, %rd19, 3;
	setp.eq.s64 	%p2, %rd4, 0;
	@%p2 bra 	$L__BB0_41;
	mul.wide.u32 	%rd13, %r319, 3200;
	mov.u64 	%rd14, precalc_xorwow_matrix;
	add.s64 	%rd5, %rd14, %rd13;
	cvt.u32.u64 	%r2, %rd4;
	mov.b32 	%r320, 0;
$L__BB0_4:
	mov.b32 	%r333, 0;
	mov.u32 	%r334, %r333;
	mov.u32 	%r335, %r333;
	mov.u32 	%r336, %r333;
	mov.u32 	%r337, %r333;
	mov.u32 	%r326, %r333;
$L__BB0_5:
	mul.wide.u32 	%rd15, %r326, 4;
	add.s64 	%rd16, %rd2, %rd15;
	ld.global.u32 	%r10, [%rd16+4];
	shl.b32 	%r11, %r326, 5;
	mov.b32 	%r332, 0;
$L__BB0_6:
	.pragma "nounroll";
	shr.u32 	%r203, %r10, %r332;
	and.b32  	%r204, %r203, 1;
	setp.eq.b32 	%p3, %r204, 1;
	not.pred 	%p4, %p3;
	add.s32 	%r205, %r11, %r332;
	mul.lo.s32 	%r206, %r205, 5;
	mul.wide.u32 	%rd17, %r206, 4;
	add.s64 	%rd6, %rd5, %rd17;
	@%p4 bra 	$L__BB0_8;
	ld.global.u32 	%r207, [%rd6];
	xor.b32  	%r337, %r337, %r207;
	ld.global.u32 	%r208, [%rd6+4];
	xor.b32  	%r336, %r336, %r208;
	ld.global.u32 	%r209, [%rd6+8];
	xor.b32  	%r335, %r335, %r209;
	ld.global.u32 	%r210, [%rd6+12];
	xor.b32  	%r334, %r334, %r210;
	ld.global.u32 	%r211, [%rd6+16];
	xor.b32  	%r333, %r333, %r211;
$L__BB0_8:
	and.b32  	%r213, %r203, 2;
	setp.eq.s32 	%p5, %r213, 0;
	@%p5 bra 	$L__BB0_10;
	ld.global.u32 	%r214, [%rd6+20];
	xor.b32  	%r337, %r337, %r214;
	ld.global.u32 	%r215, [%rd6+24];
	xor.b32  	%r336, %r336, %r215;
	ld.global.u32 	%r216, [%rd6+28];
	xor.b32  	%r335, %r335, %r216;
	ld.global.u32 	%r217, [%rd6+32];
	xor.b32  	%r334, %r334, %r217;
	ld.global.u32 	%r218, [%rd6+36];
	xor.b32  	%r333, %r333, %r218;
$L__BB0_10:
	and.b32  	%r220, %r203, 4;
	setp.eq.s32 	%p6, %r220, 0;
	@%p6 bra 	$L__BB0_12;
	ld.global.u32 	%r221, [%rd6+40];
	xor.b32  	%r337, %r337, %r221;
	ld.global.u32 	%r222, [%rd6+44];
	xor.b32  	%r336, %r336, %r222;
	ld.global.u32 	%r223, [%rd6+48];
	xor.b32  	%r335, %r335, %r223;
	ld.global.u32 	%r224, [%rd6+52];
	xor.b32  	%r334, %r334, %r224;
	ld.global.u32 	%r225, [%rd6+56];
	xor.b32  	%r333, %r333, %r225;
$L__BB0_12:
	and.b32  	%r227, %r203, 8;
	setp.eq.s32 	%p7, %r227, 0;
	@%p7 bra 	$L__BB0_14;
	ld.global.u32 	%r228, [%rd6+60];
	xor.b32  	%r337, %r337, %r228;
	ld.global.u32 	%r229, [%rd6+64];
	xor.b32  	%r336, %r336, %r229;
	ld.global.u32 	%r230, [%rd6+68];
	xor.b32  	%r335, %r335, %r230;
	ld.global.u32 	%r231, [%rd6+72];
	xor.b32  	%r334, %r334, %r231;
	ld.global.u32 	%r232, [%rd6+76];
	xor.b32  	%r333, %r333, %r232;
$L__BB0_14:
	and.b32  	%r234, %r203, 16;
	setp.eq.s32 	%p8, %r234, 0;
	@%p8 bra 	$L__BB0_16;
	ld.global.u32 	%r235, [%rd6+80];
	xor.b32  	%r337, %r337, %r235;
	ld.global.u32 	%r236, [%rd6+84];
	xor.b32  	%r336, %r336, %r236;
	ld.global.u32 	%r237, [%rd6+88];
	xor.b32  	%r335, %r335, %r237;
	ld.global.u32 	%r238, [%rd6+92];
	xor.b32  	%r334, %r334, %r238;
	ld.global.u32 	%r239, [%rd6+96];
	xor.b32  	%r333, %r333, %r239;
$L__BB0_16:
	and.b32  	%r241, %r203, 32;
	setp.eq.s32 	%p9, %r241, 0;
	@%p9 bra 	$L__BB0_18;
	ld.global.u32 	%r242, [%rd6+100];
	xor.b32  	%r337, %r337, %r242;
	ld.global.u32 	%r243, [%rd6+104];
	xor.b32  	%r336, %r336, %r243;
	ld.global.u32 	%r244, [%rd6+108];
	xor.b32  	%r335, %r335, %r244;
	ld.global.u32 	%r245, [%rd6+112];
	xor.b32  	%r334, %r334, %r245;
	ld.global.u32 	%r246, [%rd6+116];
	xor.b32  	%r333, %r333, %r246;
$L__BB0_18:
	and.b32  	%r248, %r203, 64;
	setp.eq.s32 	%p10, %r248, 0;
	@%p10 bra 	$L__BB0_20;
	ld.global.u32 	%r249, [%rd6+120];
	xor.b32  	%r337, %r337, %r249;
	ld.global.u32 	%r250, [%rd6+124];
	xor.b32  	%r336, %r336, %r250;
	ld.global.u32 	%r251, [%rd6+128];
	xor.b32  	%r335, %r335, %r251;
	ld.global.u32 	%r252, [%rd6+132];
	xor.b32  	%r334, %r334, %r252;
	ld.global.u32 	%r253, [%rd6+136];
	xor.b32  	%r333, %r333, %r253;
$L__BB0_20:
	and.b32  	%r255, %r203, 128;
	setp.eq.s32 	%p11, %r255, 0;
	@%p11 bra 	$L__BB0_22;
	ld.global.u32 	%r256, [%rd6+140];
	xor.b32  	%r337, %r337, %r256;
	ld.global.u32 	%r257, [%rd6+144];
	xor.b32  	%r336, %r336, %r257;
	ld.global.u32 	%r258, [%rd6+148];
	xor.b32  	%r335, %r335, %r258;
	ld.global.u32 	%r259, [%rd6+152];
	xor.b32  	%r334, %r334, %r259;
	ld.global.u32 	%r260, [%rd6+156];
	xor.b32  	%r333, %r333, %r260;
$L__BB0_22:
	and.b32  	%r262, %r203, 256;
	setp.eq.s32 	%p12, %r262, 0;
	@%p12 bra 	$L__BB0_24;
	ld.global.u32 	%r263, [%rd6+160];
	xor.b32  	%r337, %r337, %r263;
	ld.global.u32 	%r264, [%rd6+164];
	xor.b32  	%r336, %r336, %r264;
	ld.global.u32 	%r265, [%rd6+168];
	xor.b32  	%r335, %r335, %r265;
	ld.global.u32 	%r266, [%rd6+172];
	xor.b32  	%r334, %r334, %r266;
	ld.global.u32 	%r267, [%rd6+176];
	xor.b32  	%r333, %r333, %r267;
$L__BB0_24:
	and.b32  	%r269, %r203, 512;
	setp.eq.s32 	%p13, %r269, 0;
	@%p13 bra 	$L__BB0_26;
	ld.global.u32 	%r270, [%rd6+180];
	xor.b32  	%r337, %r337, %r270;
	ld.global.u32 	%r271, [%rd6+184];
	xor.b32  	%r336, %r336, %r271;
	ld.global.u32 	%r272, [%rd6+188];
	xor.b32  	%r335, %r335, %r272;
	ld.global.u32 	%r273, [%rd6+192];
	xor.b32  	%r334, %r334, %r273;
	ld.global.u32 	%r274, [%rd6+196];
	xor.b32  	%r333, %r333, %r274;
$L__BB0_26:
	and.b32  	%r276, %r203, 1024;
	setp.eq.s32 	%p14, %r276, 0;
	@%p14 bra 	$L__BB0_28;
	ld.global.u32 	%r277, [%rd6+200];
	xor.b32  	%r337, %r337, %r277;
	ld.global.u32 	%r278, [%rd6+204];
	xor.b32  	%r336, %r336, %r278;
	ld.global.u32 	%r279, [%rd6+208];
	xor.b32  	%r335, %r335, %r279;
	ld.global.u32 	%r280, [%rd6+212];
	xor.b32  	%r334, %r334, %r280;
	ld.global.u32 	%r281, [%rd6+216];
	xor.b32  	%r333, %r333, %r281;
$L__BB0_28:
	and.b32  	%r283, %r203, 2048;
	setp.eq.s32 	%p15, %r283, 0;
	@%p15 bra 	$L__BB0_30;
	ld.global.u32 	%r284, [%rd6+220];
	xor.b32  	%r337, %r337, %r284;
	ld.global.u32 	%r285, [%rd6+224];
	xor.b32  	%r336, %r336, %r285;
	ld.global.u32 	%r286, [%rd6+228];
	xor.b32  	%r335, %r335, %r286;
	ld.global.u32 	%r287, [%rd6+232];
	xor.b32  	%r334, %r334, %r287;
	ld.global.u32 	%r288, [%rd6+236];
	xor.b32  	%r333, %r333, %r288;
$L__BB0_30:
	and.b32  	%r290, %r203, 4096;
	setp.eq.s32 	%p16, %r290, 0;
	@%p16 bra 	$L__BB0_32;
	ld.global.u32 	%r291, [%rd6+240];
	xor.b32  	%r337, %r337, %r291;
	ld.global.u32 	%r292, [%rd6+244];
	xor.b32  	%r336, %r336, %r292;
	ld.global.u32 	%r293, [%rd6+248];
	xor.b32  	%r335, %r335, %r293;
	ld.global.u32 	%r294, [%rd6+252];
	xor.b32  	%r334, %r334, %r294;
	ld.global.u32 	%r295, [%rd6+256];
	xor.b32  	%r333, %r333, %r295;
$L__BB0_32:
	and.b32  	%r297, %r203, 8192;
	setp.eq.s32 	%p17, %r297, 0;
	@%p17 bra 	$L__BB0_34;
	ld.global.u32 	%r298, [%rd6+260];
	xor.b32  	%r337, %r337, %r298;
	ld.global.u32 	%r299, [%rd6+264];
	xor.b32  	%r336, %r336, %r299;
	ld.global.u32 	%r300, [%rd6+268];
	xor.b32  	%r335, %r335, %r300;
	ld.global.u32 	%r301, [%rd6+272];
	xor.b32  	%r334, %r334, %r301;
	ld.global.u32 	%r302, [%rd6+276];
	xor.b32  	%r333, %r333, %r302;
$L__BB0_34:
	and.b32  	%r304, %r203, 16384;
	setp.eq.s32 	%p18, %r304, 0;
	@%p18 bra 	$L__BB0_36;
	ld.global.u32 	%r305, [%rd6+280];
	xor.b32  	%r337, %r337, %r305;
	ld.global.u32 	%r306, [%rd6+284];
	xor.b32  	%r336, %r336, %r306;
	ld.global.u32 	%r307, [%rd6+288];
	xor.b32  	%r335, %r335, %r307;
	ld.global.u32 	%r308, [%rd6+292];
	xor.b32  	%r334, %r334, %r308;
	ld.global.u32 	%r309, [%rd6+296];
	xor.b32  	%r333, %r333, %r309;
$L__BB0_36:
	and.b32  	%r311, %r203, 32768;
	setp.eq.s32 	%p19, %r311, 0;
	@%p19 bra 	$L__BB0_38;
	ld.global.u32 	%r312, [%rd6+300];
	xor.b32  	%r337, %r337, %r312;
	ld.global.u32 	%r313, [%rd6+304];
	xor.b32  	%r336, %r336, %r313;
	ld.global.u32 	%r314, [%rd6+308];
	xor.b32  	%r335, %r335, %r314;
	ld.global.u32 	%r315, [%rd6+312];
	xor.b32  	%r334, %r334, %r315;
	ld.global.u32 	%r316, [%rd6+316];
	xor.b32  	%r333, %r333, %r316;
$L__BB0_38:
	add.s32 	%r332, %r332, 16;
	setp.ne.s32 	%p20, %r332, 32;
	@%p20 bra 	$L__BB0_6;
	mad.lo.s32 	%r317, %r326, -31, %r11;
	add.s32 	%r326, %r317, 1;
	setp.ne.s32 	%p21, %r326, 5;
	@%p21 bra 	$L__BB0_5;
	st.global.u32 	[%rd2+4], %r337;
	st.global.u32 	[%rd2+8], %r336;
	st.global.u32 	[%rd2+12], %r335;
	st.global.u32 	[%rd2+16], %r334;
	st.global.u32 	[%rd2+20], %r333;
	add.s32 	%r320, %r320, 1;
	setp.lt.u32 	%p22, %r320, %r2;
	@%p22 bra 	$L__BB0_4;
$L__BB0_41:
	shr.u64 	%rd7, %rd19, 2;
	add.s32 	%r319, %r319, 1;
	setp.gt.u64 	%p23, %rd19, 3;
	mov.u64 	%rd19, %rd7;
	@%p23 bra 	$L__BB0_2;
$L__BB0_42:
	mov.b32 	%r318, 0;
	st.global.v2.u32 	[%rd2+24], {%r318, %r318};
	st.global.u32 	[%rd2+32], %r318;
	mov.b64 	%rd18, 0;
	st.global.u64 	[%rd2+40], %rd18;
	ret;

}
	// .globl	_Z12rng_generatePdP17curandStateXORWOW
.visible .entry _Z12rng_generatePdP17curandStateXORWOW(
	.param .u64 .ptr .align 1 _Z12rng_generatePdP17curandStateXORWOW_param_0,
	.param .u64 .ptr .align 1 _Z12rng_generatePdP17curandStateXORWOW_param_1
)
{
	.reg .pred 	%p<2>;
	.reg .b32 	%r<47>;
	.reg .b64 	%rd<19>;
	.reg .b64 	%fd<7>;

	ld.param.u64 	%rd2, [_Z12rng_generatePdP17curandStateXORWOW_param_0];
	ld.param.u64 	%rd3, [_Z12rng_generatePdP17curandStateXORWOW_param_1];
	cvta.to.global.u64 	%rd1, %rd2;
	cvta.to.global.u64 	%rd4, %rd3;
	mov.u32 	%r2, %ctaid.x;
	mov.u32 	%r3, %ntid.x;
	mov.u32 	%r4, %tid.x;
	mad.lo.s32 	%r1, %r2, %r3, %r4;
	mul.wide.s32 	%rd5, %r1, 48;
	add.s64 	%rd6, %rd4, %rd5;
	ld.global.v2.u32 	{%r5, %r6}, [%rd6];
	shr.u32 	%r7, %r6, 2;
	xor.b32  	%r8, %r7, %r6;
	ld.global.v2.u32 	{%r9, %r10}, [%rd6+8];
	ld.global.v2.u32 	{%r11, %r12}, [%rd6+16];
	shl.b32 	%r13, %r12, 4;
	shl.b32 	%r14, %r8, 1;
	xor.b32  	%r15, %r14, %r13;
	xor.b32  	%r16, %r15, %r8;
	xor.b32  	%r17, %r16, %r12;
	add.s32 	%r18, %r5, %r17;
	add.s32 	%r19, %r18, 362437;
	shr.u32 	%r20, %r9, 2;
	xor.b32  	%r21, %r20, %r9;
	shl.b32 	%r22, %r17, 4;
	shl.b32 	%r23, %r21, 1;
	xor.b32  	%r24, %r23, %r22;
	xor.b32  	%r25, %r24, %r21;
	xor.b32  	%r26, %r25, %r17;
	add.s32 	%r27, %r5, %r26;
	add.s32 	%r28, %r27, 724874;
	cvt.u64.u32 	%rd7, %r19;
	mul.wide.u32 	%rd8, %r28, 2097152;
	xor.b64  	%rd9, %rd8, %rd7;
	cvt.rn.f64.u64 	%fd1, %rd9;
	fma.rn.f64 	%fd2, %fd1, 0d3CA0000000000000, 0d3C90000000000000;
	shr.u32 	%r29, %r10, 2;
	xor.b32  	%r30, %r29, %r10;
	shl.b32 	%r31, %r26, 4;
	shl.b32 	%r32, %r30, 1;
	xor.b32  	%r33, %r32, %r31;
	xor.b32  	%r34, %r33, %r30;
	xor.b32  	%r35, %r34, %r26;
	add.s32 	%r36, %r5, %r35;
	add.s32 	%r37, %r36, 1087311;
	shr.u32 	%r38, %r11, 2;
	xor.b32  	%r39, %r38, %r11;
	st.global.v2.u32 	[%rd6+8], {%r17, %r26};
	shl.b32 	%r40, %r35, 4;
	shl.b32 	%r41, %r39, 1;
	xor.b32  	%r42, %r41, %r40;
	xor.b32  	%r43, %r42, %r39;
	xor.b32  	%r44, %r43, %r35;
	st.global.v2.u32 	[%rd6+16], {%r35, %r44};
	add.s32 	%r45, %r5, 1449748;
	st.global.v2.u32 	[%rd6], {%r45, %r12};
	add.s32 	%r46, %r44, %r45;
	cvt.u64.u32 	%rd10, %r37;
	mul.wide.u32 	%rd11, %r46, 2097152;
	xor.b64  	%rd12, %rd11, %rd10;
	cvt.rn.f64.u64 	%fd3, %rd12;
	fma.rn.f64 	%fd4, %fd3, 0d3CA0000000000000, 0d3C90000000000000;
	mul.f64 	%fd5, %fd4, %fd4;
	fma.rn.f64 	%fd6, %fd2, %fd2, %fd5;
	setp.geu.f64 	%p1, %fd6, 0d3FF0000000000000;
	@%p1 bra 	$L__BB1_2;
	mul.wide.s32 	%rd16, %r1, 8;
	add.s64 	%rd17, %rd1, %rd16;
	mov.b64 	%rd18, 4607182418800017408;
	st.global.u64 	[%rd17], %rd18;
	bra.uni 	$L__BB1_3;
$L__BB1_2:
	mul.wide.s32 	%rd13, %r1, 8;
	add.s64 	%rd14, %rd1, %rd13;
	mov.b64 	%rd15, 0;
	st.global.u64 	[%rd14], %rd15;
$L__BB1_3:
	ret;

}


// ===== COMPILED SASS (sm_100) =====

	.target	sm_100

	.elftype	@"ET_EXEC"


//--------------------- .note.nv.tkinfo           --------------------------
	.section	.note.nv.tkinfo,"",@"SHT_NOTE"
	.sectionflags	@"SHF_NOTE_NV_TKINFO"
	.tkinfo
        /*0018*/ 	.word	0x00000002
        /*0030*/ 	.string	""
        /*0030*/ 	.string	"ptxas"
        /*0030*/ 	.string	"Cuda compilation tools, release 13.0, V13.0.88"
        /*0030*/ 	.string	"Build cuda_13.0.r13.0/compiler.36424714_0"
        /*0030*/ 	.string	"-arch sm_100 -m 64 "



//--------------------- .note.nv.cuinfo           --------------------------
	.section	.note.nv.cuinfo,"",@"SHT_NOTE"
	.sectionflags	@"SHF_NOTE_NV_CUINFO"
        /*0018*/ 	.short	0x0002
        /*001a*/ 	.short	0x0064
        /*001c*/ 	.short	0x0082
	.zero		2


//--------------------- .nv.info                  --------------------------
	.section	.nv.info,"",@"SHT_CUDA_INFO"
	.align	4


	//----- nvinfo : EIATTR_REGCOUNT
	.align		4
        /*0000*/ 	.byte	0x04, 0x2f
        /*0002*/ 	.short	(.L_10 - .L_9)
	.align		4
.L_9:
        /*0004*/ 	.word	index@(_Z8rng_initP17curandStateXORWOW)
        /*0008*/ 	.word	0x0000001f


	//----- nvinfo : EIATTR_FRAME_SIZE
	.align		4
.L_10:
        /*000c*/ 	.byte	0x04, 0x11
        /*000e*/ 	.short	(.L_12 - .L_11)
	.align		4
.L_11:
        /*0010*/ 	.word	index@(_Z8rng_initP17curandStateXORWOW)
        /*0014*/ 	.word	0x00000000


	//----- nvinfo : EIATTR_REGCOUNT
	.align		4
.L_12:
        /*0018*/ 	.byte	0x04, 0x2f
        /*001a*/ 	.short	(.L_14 - .L_13)
	.align		4
.L_13:
        /*001c*/ 	.word	index@(_Z12rng_generatePdP17curandStateXORWOW)
        /*0020*/ 	.word	0x00000016


	//----- nvinfo : EIATTR_FRAME_SIZE
	.align		4
.L_14:
        /*0024*/ 	.byte	0x04, 0x11
        /*0026*/ 	.short	(.L_16 - .L_15)
	.align		4
.L_15:
        /*0028*/ 	.word	index@(_Z12rng_generatePdP17curandStateXORWOW)
        /*002c*/ 	.word	0x00000000


	//----- nvinfo : EIATTR_MIN_STACK_SIZE
	.align		4
.L_16:
        /*0030*/ 	.byte	0x04, 0x12
        /*0032*/ 	.short	(.L_18 - .L_17)
	.align		4
.L_17:
        /*0034*/ 	.word	index@(_Z12rng_generatePdP17curandStateXORWOW)
        /*0038*/ 	.word	0x00000000


	//----- nvinfo : EIATTR_MIN_STACK_SIZE
	.align		4
.L_18:
        /*003c*/ 	.byte	0x04, 0x12
        /*003e*/ 	.short	(.L_20 - .L_19)
	.align		4
.L_19:
        /*0040*/ 	.word	index@(_Z8rng_initP17curandStateXORWOW)
        /*0044*/ 	.word	0x00000000
.L_20:


//--------------------- .nv.compat                --------------------------
	.section	.nv.compat,"",@"SHT_CUDA_COMPAT_INFO"
	.align	4
        /*0000*/ 	.byte	0x02, 0x09, 0x00, 0x00, 0x02, 0x02, 0x01, 0x00, 0x02, 0x05, 0x05, 0x00, 0x03, 0x07, 0x01, 0x01
        /*0010*/ 	.byte	0x02, 0x03, 0x00, 0x00, 0x02, 0x06, 0x01, 0x00, 0x04, 0x0b, 0x08, 0x00, 0x01, 0x00, 0x00, 0x00
        /*0020*/ 	.byte	0x00, 0x00, 0x00, 0x00


//--------------------- .nv.info._Z12rng_generatePdP17curandStateXORWOW --------------------------
	.section	.nv.info._Z12rng_generatePdP17curandStateXORWOW,"",@"SHT_CUDA_INFO"
	.sectionflags	@""
	.align	4


	//----- nvinfo : EIATTR_CUDA_API_VERSION
	.align		4
        /*0000*/ 	.byte	0x04, 0x37
        /*0002*/ 	.short	(.L_22 - .L_21)
.L_21:
        /*0004*/ 	.word	0x00000082


	//----- nvinfo : EIATTR_KPARAM_INFO
	.align		4
.L_22:
        /*0008*/ 	.byte	0x04, 0x17
        /*000a*/ 	.short	(.L_24 - .L_23)
.L_23:
        /*000c*/ 	.word	0x00000000
        /*0010*/ 	.short	0x0001
        /*0012*/ 	.short	0x0008
        /*0014*/ 	.byte	0x00, 0xf5, 0x21, 0x00


	//----- nvinfo : EIATTR_KPARAM_INFO
	.align		4
.L_24:
        /*0018*/ 	.byte	0x04, 0x17
        /*001a*/ 	.short	(.L_26 - .L_25)
.L_25:
        /*001c*/ 	.word	0x00000000
        /*0020*/ 	.short	0x0000
        /*0022*/ 	.short	0x0000
        /*0024*/ 	.byte	0x00, 0xf5, 0x21, 0x00


	//----- nvinfo : EIATTR_SPARSE_MMA_MASK
	.align		4
.L_26:
        /*0028*/ 	.byte	0x03, 0x50
        /*002a*/ 	.short	0x0000


	//----- nvinfo : EIATTR_MAXREG_COUNT
	.align		4
        /*002c*/ 	.byte	0x03, 0x1b
        /*002e*/ 	.short	0x00ff


	//----- nvinfo : EIATTR_MERCURY_ISA_VERSION
	.align		4
        /*0030*/ 	.byte	0x03, 0x5f
        /*0032*/ 	.short	0x0101


	//----- nvinfo : EIATTR_VRC_CTA_INIT_COUNT
	.align		4
        /*0034*/ 	.byte	0x02, 0x4a
	.zero		1
	.zero		1


	//----- nvinfo : EIATTR_EXIT_INSTR_OFFSETS
	.align		4
        /*0038*/ 	.byte	0x04, 0x1c
        /*003a*/ 	.short	(.L_28 - .L_27)


	//   ....[0]....
.L_27:
        /*003c*/ 	.word	0x000003e0


	//   ....[1]....
        /*0040*/ 	.word	0x00000420


	//----- nvinfo : EIATTR_CBANK_PARAM_SIZE
	.align		4
.L_28:
        /*0044*/ 	.byte	0x03, 0x19
        /*0046*/ 	.short	0x0010


	//----- nvinfo : EIATTR_PARAM_CBANK
	.align		4
        /*0048*/ 	.byte	0x04, 0x0a
        /*004a*/ 	.short	(.L_30 - .L_29)
	.align		4
.L_29:
        /*004c*/ 	.word	index@(.nv.constant0._Z12rng_generatePdP17curandStateXORWOW)
        /*0050*/ 	.short	0x0380
        /*0052*/ 	.short	0x0010


	//----- nvinfo : EIATTR_SW_WAR
	.align		4
.L_30:
        /*0054*/ 	.byte	0x04, 0x36
        /*0056*/ 	.short	(.L_32 - .L_31)
.L_31:
        /*0058*/ 	.word	0x00000008
.L_32:


//--------------------- .nv.info._Z8rng_initP17curandStateXORWOW --------------------------
	.section	.nv.info._Z8rng_initP17curandStateXORWOW,"",@"SHT_CUDA_INFO"
	.sectionflags	@""
	.align	4


	//----- nvinfo : EIATTR_CUDA_API_VERSION
	.align		4
        /*0000*/ 	.byte	0x04, 0x37
        /*0002*/ 	.short	(.L_34 - .L_33)
.L_33:
        /*0004*/ 	.word	0x00000082


	//----- nvinfo : EIATTR_KPARAM_INFO
	.align		4
.L_34:
        /*0008*/ 	.byte	0x04, 0x17
        /*000a*/ 	.short	(.L_36 - .L_35)
.L_35:
        /*000c*/ 	.word	0x00000000
        /*0010*/ 	.short	0x0000
        /*0012*/ 	.short	0x0000
        /*0014*/ 	.byte	0x00, 0xf5, 0x21, 0x00


	//----- nvinfo : EIATTR_SPARSE_MMA_MASK
	.align		4
.L_36:
        /*0018*/ 	.byte	0x03, 0x50
        /*001a*/ 	.short	0x0000


	//----- nvinfo : EIATTR_MAXREG_COUNT
	.align		4
        /*001c*/ 	.byte	0x03, 0x1b
        /*001e*/ 	.short	0x00ff


	//----- nvinfo : EIATTR_MERCURY_ISA_VERSION
	.align		4
        /*0020*/ 	.byte	0x03, 0x5f
        /*0022*/ 	.short	0x0101


	//----- nvinfo : EIATTR_VRC_CTA_INIT_COUNT
	.align		4
        /*0024*/ 	.byte	0x02, 0x4a
	.zero		1
	.zero		1


	//----- nvinfo : EIATTR_EXIT_INSTR_OFFSETS
	.align		4
        /*0028*/ 	.byte	0x04, 0x1c
        /*002a*/ 	.short	(.L_38 - .L_37)


	//   ....[0]....
.L_37:
        /*002c*/ 	.word	0x00000ef0


	//----- nvinfo : EIATTR_CRS_STACK_SIZE
	.align		4
.L_38:
        /*0030*/ 	.byte	0x04, 0x1e
        /*0032*/ 	.short	(.L_40 - .L_39)
.L_39:
        /*0034*/ 	.word	0x00000000


	//----- nvinfo : EIATTR_CBANK_PARAM_SIZE
	.align		4
.L_40:
        /*0038*/ 	.byte	0x03, 0x19
        /*003a*/ 	.short	0x0008


	//----- nvinfo : EIATTR_PARAM_CBANK
	.align		4
        /*003c*/ 	.byte	0x04, 0x0a
        /*003e*/ 	.short	(.L_42 - .L_41)
	.align		4
.L_41:
        /*0040*/ 	.word	index@(.nv.constant0._Z8rng_initP17curandStateXORWOW)
        /*0044*/ 	.short	0x0380
        /*0046*/ 	.short	0x0008


	//----- nvinfo : EIATTR_SW_WAR
	.align		4
.L_42:
        /*0048*/ 	.byte	0x04, 0x36
        /*004a*/ 	.short	(.L_44 - .L_43)
.L_43:
        /*004c*/ 	.word	0x00000008
.L_44:


//--------------------- .nv.callgraph             --------------------------
	.section	.nv.callgraph,"",@"SHT_CUDA_CALLGRAPH"
	.align	4
	.sectionentsize	8
	.align		4
        /*0000*/ 	.word	0x00000000
	.align		4
        /*0004*/ 	.word	0xffffffff
	.align		4
        /*0008*/ 	.word	0x00000000
	.align		4
        /*000c*/ 	.word	0xfffffffe
	.align		4
        /*0010*/ 	.word	0x00000000
	.align		4
        /*0014*/ 	.word	0xfffffffd
	.align		4
        /*0018*/ 	.word	0x00000000
	.align		4
        /*001c*/ 	.word	0xfffffffc


//--------------------- .nv.constant4             --------------------------
	.section	.nv.constant4,"a",@progbits
	.align	8
	.align		8
.nv.constant4:
        /*0000*/ 	.dword	precalc_xorwow_matrix
	.align		8
        /*0008*/ 	.dword	precalc_xorwow_offset_matrix
	.align		8
        /*0010*/ 	.dword	mrg32k3aM1
	.align		8
        /*0018*/ 	.dword	mrg32k3aM2
	.align		8
        /*0020*/ 	.dword	mrg32k3aM1SubSeq
	.align		8
        /*0028*/ 	.dword	mrg32k3aM2SubSeq
	.align		8
        /*0030*/ 	.dword	mrg32k3aM1Seq
	.align		8
        /*0038*/ 	.dword	mrg32k3aM2Seq


//--------------------- .nv.constant3             --------------------------
	.section	.nv.constant3,"a",@progbits
	.align	8
.nv.constant3:
	.type		__cr_lgamma_table,@object
	.size		__cr_lgamma_table,(.L_8 - __cr_lgamma_table)
__cr_lgamma_table:
        /*0000*/ 	.byte	0x00, 0x00, 0x00, 0x00, 0x00, 0x00, 0x00, 0x00, 0x00, 0x00, 0x00, 0x00, 0x00, 0x00, 0x00, 0x00
        /*0010*/ 	.byte	0xef, 0x39, 0xfa, 0xfe, 0x42, 0x2e, 0xe6, 0x3f, 0x02, 0x20, 0x2a, 0xfa, 0x0b, 0xab, 0xfc, 0x3f
        /*0020*/ 	.byte	0xf9, 0x2c, 0x92, 0x7c, 0xa7, 0x6c, 0x09, 0x40, 0xc9, 0x79, 0x44, 0x3c, 0x64, 0x26, 0x13, 0x40
        /*0030*/ 	.byte	0xca, 0x01, 0xcf, 0x3a, 0x27, 0x51, 0x1a, 0x40, 0x30, 0xcc, 0x2d, 0xf3, 0xe1, 0x0c, 0x21, 0x40
        /*0040*/ 	.byte	0x0d, 0xb7, 0xfc, 0x82, 0x8e, 0x35, 0x25, 0x40
.L_8:


//--------------------- .text._Z12rng_generatePdP17curandStateXORWOW --------------------------
	.section	.text._Z12rng_generatePdP17curandStateXORWOW,"ax",@progbits
	.align	128
        .global         _Z12rng_generatePdP17curandStateXORWOW
        .type           _Z12rng_generatePdP17curandStateXORWOW,@function
        .size           _Z12rng_generatePdP17curandStateXORWOW,(.L_x_10 - _Z12rng_generatePdP17curandStateXORWOW)
        .other          _Z12rng_generatePdP17curandStateXORWOW,@"STO_CUDA_ENTRY STV_DEFAULT"
_Z12rng_generatePdP17curandStateXORWOW:
.text._Z12rng_generatePdP17curandStateXORWOW:
[----:B------:R-:W-:Y:S01]  /*0000*/  LDC R1, c[0x0][0x37c] ;  /* 0x0000df00ff017b82 */ /* 0x000fe20000000800 */
[----:B------:R-:W0:Y:S07]  /*0010*/  S2R R5, SR_TID.X ;  /* 0x0000000000057919 */ /* 0x000e2e0000002100 */
[----:B------:R-:W0:Y:S01]  /*0020*/  S2UR UR6, SR_CTAID.X ;  /* 0x00000000000679c3 */ /* 0x000e220000002500 */
[----:B------:R-:W1:Y:S07]  /*0030*/  LDCU.64 UR4, c[0x0][0x358] ;  /* 0x00006b00ff0477ac */ /* 0x000e6e0008000a00 */
[----:B------:R-:W0:Y:S08]  /*0040*/  LDC R0, c[0x0][0x360] ;  /* 0x0000d800ff007b82 */ /* 0x000e300000000800 */
[----:B------:R-:W2:Y:S01]  /*0050*/  LDC.64 R2, c[0x0][0x388] ;  /* 0x0000e200ff027b82 */ /* 0x000ea20000000a00 */
[----:B0-----:R-:W-:-:S04]  /*0060*/  IMAD R0, R0, UR6, R5 ;  /* 0x0000000600007c24 */ /* 0x001fc8000f8e0205 */
[----:B--2---:R-:W-:-:S05]  /*0070*/  IMAD.WIDE R2, R0, 0x30, R2 ;  /* 0x0000003000027825 */ /* 0x004fca00078e0202 */
[----:B-1----:R-:W2:Y:S04]  /*0080*/  LDG.E.64 R10, desc[UR4][R2.64] ;  /* 0x00000004020a7981 */ /* 0x002ea8000c1e1b00 */
[----:B------:R-:W3:Y:S04]  /*0090*/  LDG.E.64 R4, desc[UR4][R2.64+0x10] ;  /* 0x0000100402047981 */ /* 0x000ee8000c1e1b00 */
[----:B------:R-:W4:Y:S01]  /*00a0*/  LDG.E.64 R6, desc[UR4][R2.64+0x8] ;  /* 0x0000080402067981 */ /* 0x000f22000c1e1b00 */
[----:B------:R-:W-:Y:S02]  /*00b0*/  IMAD.MOV.U32 R18, RZ, RZ, 0x0 ;  /* 0x00000000ff127424 */ /* 0x000fe400078e00ff */
[----:B------:R-:W-:Y:S01]  /*00c0*/  IMAD.MOV.U32 R19, RZ, RZ, 0x3ca00000 ;  /* 0x3ca00000ff137424 */ /* 0x000fe200078e00ff */
[----:B--2---:R-:W-:-:S04]  /*00d0*/  SHF.R.U32.HI R8, RZ, 0x2, R11 ;  /* 0x00000002ff087819 */ /* 0x004fc8000001160b */
[----:B------:R-:W-:Y:S01]  /*00e0*/  LOP3.LUT R8, R8, R11, RZ, 0x3c, !PT ;  /* 0x0000000b08087212 */ /* 0x000fe200078e3cff */
[----:B---3--:R-:W-:Y:S01]  /*00f0*/  IMAD.SHL.U32 R9, R5, 0x10, RZ ;  /* 0x0000001005097824 */ /* 0x008fe200078e00ff */
[----:B----4-:R-:W-:-:S03]  /*0100*/  SHF.R.U32.HI R13, RZ, 0x2, R6 ;  /* 0x00000002ff0d7819 */ /* 0x010fc60000011606 */
[C---:B------:R-:W-:Y:S01]  /*0110*/  IMAD.SHL.U32 R11, R8.reuse, 0x2, RZ ;  /* 0x00000002080b7824 */ /* 0x040fe200078e00ff */
[----:B------:R-:W-:Y:S02]  /*0120*/  SHF.R.U32.HI R12, RZ, 0x2, R7 ;  /* 0x00000002ff0c7819 */ /* 0x000fe40000011607 */
[----:B------:R-:W-:Y:S02]  /*0130*/  LOP3.LUT R13, R13, R6, RZ, 0x3c, !PT ;  /* 0x000000060d0d7212 */ /* 0x000fe400078e3cff */
[----:B------:R-:W-:Y:S02]  /*0140*/  LOP3.LUT R8, R8, R11, R9, 0x96, !PT ;  /* 0x0000000b08087212 */ /* 0x000fe400078e9609 */
[----:B------:R-:W-:Y:S01]  /*0150*/  LOP3.LUT R12, R12, R7, RZ, 0x3c, !PT ;  /* 0x000000070c0c7212 */ /* 0x000fe200078e3cff */
[----:B------:R-:W-:Y:S01]  /*0160*/  IMAD.SHL.U32 R9, R13, 0x2, RZ ;  /* 0x000000020d097824 */ /* 0x000fe200078e00ff */
[----:B------:R-:W-:Y:S02]  /*0170*/  LOP3.LUT R8, R8, R5, RZ, 0x3c, !PT ;  /* 0x0000000508087212 */ /* 0x000fe400078e3cff */
[----:B------:R-:W-:-:S03]  /*0180*/  SHF.R.U32.HI R11, RZ, 0x2, R4 ;  /* 0x00000002ff0b7819 */ /* 0x000fc60000011604 */
[----:B------:R-:W-:Y:S01]  /*0190*/  IMAD.SHL.U32 R6, R8, 0x10, RZ ;  /* 0x0000001008067824 */ /* 0x000fe200078e00ff */
[----:B------:R-:W-:-:S04]  /*01a0*/  LOP3.LUT R11, R11, R4, RZ, 0x3c, !PT ;  /* 0x000000040b0b7212 */ /* 0x000fc800078e3cff */
[----:B------:R-:W-:Y:S01]  /*01b0*/  LOP3.LUT R9, R13, R9, R6, 0x96, !PT ;  /* 0x000000090d097212 */ /* 0x000fe200078e9606 */
[----:B------:R-:W-:-:S03]  /*01c0*/  IMAD.SHL.U32 R6, R12, 0x2, RZ ;  /* 0x000000020c067824 */ /* 0x000fc600078e00ff */
[----:B------:R-:W-:-:S05]  /*01d0*/  LOP3.LUT R9, R9, R8, RZ, 0x3c, !PT ;  /* 0x0000000809097212 */ /* 0x000fca00078e3cff */
[----:B------:R-:W-:Y:S01]  /*01e0*/  IMAD.SHL.U32 R7, R9, 0x10, RZ ;  /* 0x0000001009077824 */ /* 0x000fe200078e00ff */
[----:B------:R0:W-:Y:S04]  /*01f0*/  STG.E.64 desc[UR4][R2.64+0x8], R8 ;  /* 0x0000080802007986 */ /* 0x0001e8000c101b04 */
[----:B------:R-:W-:Y:S01]  /*0200*/  LOP3.LUT R6, R12, R6, R7, 0x96, !PT ;  /* 0x000000060c067212 */ /* 0x000fe200078e9607 */
[----:B------:R-:W-:Y:S01]  /*0210*/  IMAD.SHL.U32 R7, R11, 0x2, RZ ;  /* 0x000000020b077824 */ /* 0x000fe200078e00ff */
[----:B------:R-:W-:Y:S02]  /*0220*/  IADD3 R12, PT, PT, R10, 0xb0f8a, R9 ;  /* 0x000b0f8a0a0c7810 */ /* 0x000fe40007ffe009 */
[----:B------:R-:W-:-:S03]  /*0230*/  LOP3.LUT R6, R6, R9, RZ, 0x3c, !PT ;  /* 0x0000000906067212 */ /* 0x000fc600078e3cff */
[----:B------:R-:W-:Y:S01]  /*0240*/  IMAD.WIDE.U32 R12, R12, 0x200000, RZ ;  /* 0x002000000c0c7825 */ /* 0x000fe200078e00ff */
[----:B------:R-:W-:-:S03]  /*0250*/  IADD3 R17, PT, PT, R10, 0x10974f, R6 ;  /* 0x0010974f0a117810 */ /* 0x000fc60007ffe006 */
[----:B------:R-:W-:-:S05]  /*0260*/  IMAD.SHL.U32 R4, R6, 0x10, RZ ;  /* 0x0000001006047824 */ /* 0x000fca00078e00ff */
[----:B------:R-:W-:Y:S01]  /*0270*/  LOP3.LUT R7, R11, R7, R4, 0x96, !PT ;  /* 0x000000070b077212 */ /* 0x000fe200078e9604 */
[C---:B------:R-:W-:Y:S01]  /*0280*/  VIADD R4, R10.reuse, 0x161f14 ;  /* 0x00161f140a047836 */ /* 0x040fe20000000000 */
[----:B------:R-:W-:Y:S02]  /*0290*/  IADD3 R11, PT, PT, R10, 0x587c5, R8 ;  /* 0x000587c50a0b7810 */ /* 0x000fe40007ffe008 */
[----:B------:R-:W-:Y:S02]  /*02a0*/  LOP3.LUT R7, R7, R6, RZ, 0x3c, !PT ;  /* 0x0000000607077212 */ /* 0x000fe400078e3cff */
[----:B------:R-:W-:Y:S01]  /*02b0*/  LOP3.LUT R12, R12, R11, RZ, 0x3c, !PT ;  /* 0x0000000b0c0c7212 */ /* 0x000fe200078e3cff */
[----:B------:R0:W-:Y:S02]  /*02c0*/  STG.E.64 desc[UR4][R2.64], R4 ;  /* 0x0000000402007986 */ /* 0x0001e4000c101b04 */
[----:B------:R-:W-:Y:S01]  /*02d0*/  IMAD.IADD R14, R7, 0x1, R4 ;  /* 0x00000001070e7824 */ /* 0x000fe200078e0204 */
[----:B------:R-:W1:Y:S01]  /*02e0*/  I2F.F64.U64 R10, R12 ;  /* 0x0000000c000a7312 */ /* 0x000e620000301800 */
[----:B------:R0:W-:Y:S02]  /*02f0*/  STG.E.64 desc[UR4][R2.64+0x10], R6 ;  /* 0x0000100602007986 */ /* 0x0001e4000c101b04 */
[----:B------:R-:W-:-:S03]  /*0300*/  IMAD.WIDE.U32 R14, R14, 0x200000, RZ ;  /* 0x002000000e0e7825 */ /* 0x000fc600078e00ff */
[----:B------:R-:W-:Y:S01]  /*0310*/  LOP3.LUT R16, R14, R17, RZ, 0x3c, !PT ;  /* 0x000000110e107212 */ /* 0x000fe200078e3cff */
[----:B------:R-:W-:-:S04]  /*0320*/  IMAD.MOV.U32 R17, RZ, RZ, R15 ;  /* 0x000000ffff117224 */ /* 0x000fc800078e000f */
[----:B------:R-:W2:Y:S01]  /*0330*/  I2F.F64.U64 R14, R16 ;  /* 0x00000010000e7312 */ /* 0x000ea20000301800 */
[-C--:B-1----:R-:W-:Y:S02]  /*0340*/  DFMA R10, R10, R18.reuse, 5.5511151231257827021e-17 ;  /* 0x3c9000000a0a742b */ /* 0x082fe40000000012 */
[----:B--2---:R-:W-:-:S08]  /*0350*/  DFMA R14, R14, R18, 5.5511151231257827021e-17 ;  /* 0x3c9000000e0e742b */ /* 0x004fd00000000012 */
[----:B------:R-:W-:-:S08]  /*0360*/  DMUL R14, R14, R14 ;  /* 0x0000000e0e0e7228 */ /* 0x000fd00000000000 */
[----:B------:R-:W-:-:S08]  /*0370*/  DFMA R14, R10, R10, R14 ;  /* 0x0000000a0a0e722b */ /* 0x000fd0000000000e */
[----:B------:R-:W-:-:S14]  /*0380*/  DSETP.GEU.AND P0, PT, R14, 1, PT ;  /* 0x3ff000000e00742a */ /* 0x000fdc0003f0e000 */
[----:B------:R-:W1:Y:S01]  /*0390*/  @!P0 LDC.64 R10, c[0x0][0x380] ;  /* 0x0000e000ff0a8b82 */ /* 0x000e620000000a00 */
[----:B------:R-:W-:Y:S02]  /*03a0*/  @!P0 IMAD.MOV.U32 R14, RZ, RZ, 0x0 ;  /* 0x00000000ff0e8424 */ /* 0x000fe400078e00ff */
[----:B------:R-:W-:Y:S02]  /*03b0*/  @!P0 IMAD.MOV.U32 R15, RZ, RZ, 0x3ff00000 ;  /* 0x3ff00000ff0f8424 */ /* 0x000fe400078e00ff */
[----:B-1----:R-:W-:-:S05]  /*03c0*/  @!P0 IMAD.WIDE R10, R0, 0x8, R10 ;  /* 0x00000008000a8825 */ /* 0x002fca00078e020a */
[----:B------:R0:W-:Y:S01]  /*03d0*/  @!P0 STG.E.64 desc[UR4][R10.64], R14 ;  /* 0x0000000e0a008986 */ /* 0x0001e2000c101b04 */
[----:B------:R-:W-:Y:S05]  /*03e0*/  @!P0 EXIT ;  /* 0x000000000000894d */ /* 0x000fea0003800000 */
[----:B0-----:R-:W0:Y:S02]  /*03f0*/  LDC.64 R2, c[0x0][0x380] ;  /* 0x0000e000ff027b82 */ /* 0x001e240000000a00 */
[----:B0-----:R-:W-:-:S05]  /*0400*/  IMAD.WIDE R2, R0, 0x8, R2 ;  /* 0x0000000800027825 */ /* 0x001fca00078e0202 */
[----:B------:R-:W-:Y:S01]  /*0410*/  STG.E.64 desc[UR4][R2.64], RZ ;  /* 0x000000ff02007986 */ /* 0x000fe2000c101b04 */
[----:B------:R-:W-:Y:S05]  /*0420*/  EXIT ;  /* 0x000000000000794d */ /* 0x000fea0003800000 */
.L_x_0:
[----:B------:R-:W-:-:S00]  /*0430*/  BRA `(.L_x_0) ;  /* 0xfffffffc00fc7947 */ /* 0x000fc0000383ffff */
[----:B------:R-:W-:-:S00]  /*0440*/  NOP ;  /* 0x0000000000007918 */ /* 0x000fc00000000000 */
        /* <DEDUP_REMOVED lines=11> */
.L_x_10:


//--------------------- .text._Z8rng_initP17curandStateXORWOW --------------------------
	.section	.text._Z8rng_initP17curandStateXORWOW,"ax",@progbits
	.align	128
        .global         _Z8rng_initP17curandStateXORWOW
        .type           _Z8rng_initP17curandStateXORWOW,@function
        .size           _Z8rng_initP17curandStateXORWOW,(.L_x_11 - _Z8rng_initP17curandStateXORWOW)
        .other          _Z8rng_initP17curandStateXORWOW,@"STO_CUDA_ENTRY STV_DEFAULT"
_Z8rng_initP17curandStateXORWOW:
.text._Z8rng_initP17curandStateXORWOW:
[----:B------:R-:W-:Y:S01]  /*0000*/  LDC R1, c[0x0][0x37c] ;  /* 0x0000df00ff017b82 */ /* 0x000fe20000000800 */
[----:B------:R-:W0:Y:S07]  /*0010*/  S2R R3, SR_TID.X ;  /* 0x0000000000037919 */ /* 0x000e2e0000002100 */
[----:B------:R-:W0:Y:S01]  /*0020*/  S2UR UR6, SR_CTAID.X ;  /* 0x00000000000679c3 */ /* 0x000e220000002500 */
[----:B------:R-:W1:Y:S07]  /*0030*/  LDCU.64 UR4, c[0x0][0x358] ;  /* 0x00006b00ff0477ac */ /* 0x000e6e0008000a00 */
[----:B------:R-:W0:Y:S02]  /*0040*/  LDC R0, c[0x0][0x360] ;  /* 0x0000d800ff007b82 */ /* 0x000e240000000800 */
[----:B0-----:R-:W-:Y:S01]  /*0050*/  IMAD R0, R0, UR6, R3 ;  /* 0x0000000600007c24 */ /* 0x001fe2000f8e0203 */
[----:B------:R-:W-:-:S05]  /*0060*/  CS2R R2, SR_CLOCKLO ;  /* 0x0000000000027805 */ /* 0x000fca0000015000 */
[----:B------:R-:W0:Y:S01]  /*0070*/  LDC.64 R6, c[0x0][0x380] ;  /* 0x0000e000ff067b82 */ /* 0x000e220000000a00 */
[----:B------:R-:W-:Y:S01]  /*0080*/  SHF.R.S32.HI R13, RZ, 0x1f, R0 ;  /* 0x0000001fff0d7819 */ /* 0x000fe20000011400 */
[----:B------:R-:W-:Y:S01]  /*0090*/  BSSY.RECONVERGENT B0, `(.L_x_1) ;  /* 0x00000e2000007945 */ /* 0x000fe20003800200 */
[----:B------:R-:W-:-:S04]  /*00a0*/  IADD3 R2, P0, PT, R0, R2, RZ ;  /* 0x0000000200027210 */ /* 0x000fc80007f1e0ff */
[----:B------:R-:W-:Y:S01]  /*00b0*/  LOP3.LUT R2, R2, 0xaad26b49, RZ, 0x3c, !PT ;  /* 0xaad26b4902027812 */ /* 0x000fe200078e3cff */
[----:B------:R-:W-:Y:S01]  /*00c0*/  IMAD.X R3, R3, 0x1, R13, P0 ;  /* 0x0000000103037824 */ /* 0x000fe200000e060d */
[----:B------:R-:W-:-:S03]  /*00d0*/  ISETP.NE.AND P0, PT, R0, RZ, PT ;  /* 0x000000ff0000720c */ /* 0x000fc60003f05270 */
[----:B------:R-:W-:Y:S01]  /*00e0*/  IMAD R2, R2, 0x4182bed5, RZ ;  /* 0x4182bed502027824 */ /* 0x000fe200078e02ff */
[----:B------:R-:W-:-:S03]  /*00f0*/  LOP3.LUT R3, R3, 0xf7dcefdd, RZ, 0x3c, !PT ;  /* 0xf7dcefdd03037812 */ /* 0x000fc600078e3cff */
[C---:B------:R-:W-:Y:S01]  /*0100*/  VIADD R5, R2.reuse, 0x75bcd15 ;  /* 0x075bcd1502057836 */ /* 0x040fe20000000000 */
[C---:B------:R-:W-:Y:S01]  /*0110*/  LOP3.LUT R8, R2.reuse, 0x159a55e5, RZ, 0x3c, !PT ;  /* 0x159a55e502087812 */ /* 0x040fe200078e3cff */
[----:B------:R-:W-:Y:S02]  /*0120*/  IMAD R3, R3, -0x658354e5, RZ ;  /* 0x9a7cab1b03037824 */ /* 0x000fe400078e02ff */
[C---:B------:R-:W-:Y:S02]  /*0130*/  VIADD R11, R2.reuse, 0x583f19 ;  /* 0x00583f19020b7836 */ /* 0x040fe40000000000 */
[C---:B------:R-:W-:Y:S01]  /*0140*/  VIADD R9, R3.reuse, 0x1f123bb5 ;  /* 0x1f123bb503097836 */ /* 0x040fe20000000000 */
[----:B------:R-:W-:Y:S01]  /*0150*/  IADD3 R4, PT, PT, R2, 0x64f0c9, R3 ;  /* 0x0064f0c902047810 */ /* 0x000fe20007ffe003 */
[----:B0-----:R-:W-:Y:S01]  /*0160*/  IMAD.WIDE R6, R0, 0x30, R6 ;  /* 0x0000003000067825 */ /* 0x001fe200078e0206 */
[----:B------:R-:W-:-:S04]  /*0170*/  LOP3.LUT R10, R3, 0x5491333, RZ, 0x3c, !PT ;  /* 0x05491333030a7812 */ /* 0x000fc800078e3cff */
[----:B-1----:R0:W-:Y:S04]  /*0180*/  STG.E.64 desc[UR4][R6.64], R4 ;  /* 0x0000000406007986 */ /* 0x0021e8000c101b04 */
[----:B------:R0:W-:Y:S04]  /*0190*/  STG.E.64 desc[UR4][R6.64+0x8], R8 ;  /* 0x0000080806007986 */ /* 0x0001e8000c101b04 */
[----:B------:R0:W-:Y:S01]  /*01a0*/  STG.E.64 desc[UR4][R6.64+0x10], R10 ;  /* 0x0000100a06007986 */ /* 0x0001e2000c101b04 */
[----:B------:R-:W-:Y:S05]  /*01b0*/  @!P0 BRA `(.L_x_2) ;  /* 0x0000000c003c8947 */ /* 0x000fea0003800000 */
[----:B------:R-:W-:-:S07]  /*01c0*/  IMAD.MOV.U32 R12, RZ, RZ, RZ ;  /* 0x000000ffff0c7224 */ /* 0x000fce00078e00ff */
.L_x_8:
[----:B-1----:R-:W-:Y:S01]  /*01d0*/  LOP3.LUT R2, R0, 0x3, RZ, 0xc0, !PT ;  /* 0x0000000300027812 */ /* 0x002fe200078ec0ff */
[----:B------:R-:W-:Y:S03]  /*01e0*/  BSSY.RECONVERGENT B1, `(.L_x_3) ;  /* 0x00000c6000017945 */ /* 0x000fe60003800200 */
[----:B------:R-:W-:-:S04]  /*01f0*/  ISETP.NE.U32.AND P0, PT, R2, RZ, PT ;  /* 0x000000ff0200720c */ /* 0x000fc80003f05070 */
[----:B------:R-:W-:-:S13]  /*0200*/  ISETP.NE.AND.EX P0, PT, RZ, RZ, PT, P0 ;  /* 0x000000ffff00720c */ /* 0x000fda0003f05300 */
[----:B------:R-:W-:Y:S05]  /*0210*/  @!P0 BRA `(.L_x_4) ;  /* 0x0000000c00088947 */ /* 0x000fea0003800000 */
[----:B0-----:R-:W0:Y:S01]  /*0220*/  LDC.64 R8, c[0x4][RZ] ;  /* 0x01000000ff087b82 */ /* 0x001e220000000a00 */
[----:B------:R-:W-:Y:S02]  /*0230*/  IMAD.MOV.U32 R14, RZ, RZ, RZ ;  /* 0x000000ffff0e7224 */ /* 0x000fe400078e00ff */
[----:B0-----:R-:W-:-:S07]  /*0240*/  IMAD.WIDE.U32 R8, R12, 0xc80, R8 ;  /* 0x00000c800c087825 */ /* 0x001fce00078e0008 */
.L_x_7:
[----:B-1----:R-:W-:Y:S01]  /*0250*/  IMAD.MOV.U32 R15, RZ, RZ, RZ ;  /* 0x000000ffff0f7224 */ /* 0x002fe200078e00ff */
[----:B------:R-:W-:Y:S01]  /*0260*/  CS2R R2, SRZ ;  /* 0x0000000000027805 */ /* 0x000fe2000001ff00 */
[----:B------:R-:W-:Y:S01]  /*0270*/  IMAD.MOV.U32 R17, RZ, RZ, RZ ;  /* 0x000000ffff117224 */ /* 0x000fe200078e00ff */
[----:B------:R-:W-:-:S07]  /*0280*/  CS2R R4, SRZ ;  /* 0x0000000000047805 */ /* 0x000fce000001ff00 */
.L_x_6:
[----:B------:R-:W-:-:S05]  /*0290*/  IMAD.WIDE.U32 R10, R17, 0x4, R6 ;  /* 0x00000004110a7825 */ /* 0x000fca00078e0006 */
[----:B------:R0:W5:Y:S01]  /*02a0*/  LDG.E R16, desc[UR4][R10.64+0x4] ;  /* 0x000004040a107981 */ /* 0x000162000c1e1900 */
[----:B------:R-:W-:-:S07]  /*02b0*/  IMAD.MOV.U32 R19, RZ, RZ, RZ ;  /* 0x000000ffff137224 */ /* 0x000fce00078e00ff */
.L_x_5:
[----:B-----5:R-:W-:Y:S01]  /*02c0*/  SHF.R.U32.HI R24, RZ, R19, R16 ;  /* 0x00000013ff187219 */ /* 0x020fe20000011610 */
[----:B0-----:R-:W-:-:S03]  /*02d0*/  IMAD.SHL.U32 R10, R17, 0x20, RZ ;  /* 0x00000020110a7824 */ /* 0x001fc600078e00ff */
[----:B------:R-:W-:Y:S01]  /*02e0*/  LOP3.LUT R11, R24, 0x1, RZ, 0xc0, !PT ;  /* 0x00000001180b7812 */ /* 0x000fe200078ec0ff */
[----:B------:R-:W-:-:S03]  /*02f0*/  IMAD.IADD R10, R10, 0x1, R19 ;  /* 0x000000010a0a7824 */ /* 0x000fc600078e0213 */
[----:B------:R-:W-:Y:S01]  /*0300*/  ISETP.NE.U32.AND P0, PT, R11, 0x1, PT ;  /* 0x000000010b00780c */ /* 0x000fe20003f05070 */
[----:B------:R-:W-:-:S03]  /*0310*/  IMAD R11, R10, 0x5, RZ ;  /* 0x000000050a0b7824 */ /* 0x000fc600078e02ff */
[----:B------:R-:W-:Y:S01]  /*0320*/  R2P PR, R24, 0x7e ;  /* 0x0000007e18007804 */ /* 0x000fe20000000000 */
[----:B------:R-:W-:-:S08]  /*0330*/  IMAD.WIDE.U32 R10, R11, 0x4, R8 ;  /* 0x000000040b0a7825 */ /* 0x000fd000078e0008 */
[----:B------:R-:W2:Y:S04]  /*0340*/  @!P0 LDG.E R18, desc[UR4][R10.64] ;  /* 0x000000040a128981 */ /* 0x000ea8000c1e1900 */
[----:B------:R-:W3:Y:S04]  /*0350*/  @!P0 LDG.E R20, desc[UR4][R10.64+0x10] ;  /* 0x000010040a148981 */ /* 0x000ee8000c1e1900 */
[----:B------:R-:W4:Y:S04]  /*0360*/  @P1 LDG.E R22, desc[UR4][R10.64+0x14] ;  /* 0x000014040a161981 */ /* 0x000f28000c1e1900 */
[----:B------:R-:W4:Y:S04]  /*0370*/  @P2 LDG.E R26, desc[UR4][R10.64+0x28] ;  /* 0x000028040a1a2981 */ /* 0x000f28000c1e1900 */
[----:B------:R-:W4:Y:S04]  /*0380*/  @!P0 LDG.E R21, desc[UR4][R10.64+0x4] ;  /* 0x000004040a158981 */ /* 0x000f28000c1e1900 */
[----:B------:R-:W4:Y:S04]  /*0390*/  @!P0 LDG.E R23, desc[UR4][R10.64+0xc] ;  /* 0x00000c040a178981 */ /* 0x000f28000c1e1900 */
[----:B------:R-:W4:Y:S04]  /*03a0*/  @P1 LDG.E R25, desc[UR4][R10.64+0x18] ;  /* 0x000018040a191981 */ /* 0x000f28000c1e1900 */
[----:B------:R-:W4:Y:S04]  /*03b0*/  @P3 LDG.E R28, desc[UR4][R10.64+0x3c] ;  /* 0x00003c040a1c3981 */ /* 0x000f28000c1e1900 */
[----:B------:R-:W4:Y:S01]  /*03c0*/  @P6 LDG.E R27, desc[UR4][R10.64+0x7c] ;  /* 0x00007c040a1b6981 */ /* 0x000f22000c1e1900 */
[----:B--2---:R-:W-:-:S03]  /*03d0*/  @!P0 LOP3.LUT R15, R15, R18, RZ, 0x3c, !PT ;  /* 0x000000120f0f8212 */ /* 0x004fc600078e3cff */
[----:B------:R-:W2:Y:S01]  /*03e0*/  @!P0 LDG.E R18, desc[UR4][R10.64+0x8] ;  /* 0x000008040a128981 */ /* 0x000ea2000c1e1900 */
[----:B---3--:R-:W-:-:S03]  /*03f0*/  @!P0 LOP3.LUT R3, R3, R20, RZ, 0x3c, !PT ;  /* 0x0000001403038212 */ /* 0x008fc600078e3cff */
[----:B------:R-:W3:Y:S01]  /*0400*/  @P1 LDG.E R20, desc[UR4][R10.64+0x24] ;  /* 0x000024040a141981 */ /* 0x000ee2000c1e1900 */
[----:B----4-:R-:W-:-:S03]  /*0410*/  @P1 LOP3.LUT R15, R15, R22, RZ, 0x3c, !PT ;  /* 0x000000160f0f1212 */ /* 0x010fc600078e3cff */
[----:B------:R-:W4:Y:S01]  /*0420*/  @P2 LDG.E R22, desc[UR4][R10.64+0x38] ;  /* 0x000038040a162981 */ /* 0x000f22000c1e1900 */
[----:B------:R-:W-:-:S03]  /*0430*/  @P2 LOP3.LUT R15, R15, R26, RZ, 0x3c, !PT ;  /* 0x0000001a0f0f2212 */ /* 0x000fc600078e3cff */
[----:B------:R-:W4:Y:S01]  /*0440*/  @P4 LDG.E R26, desc[UR4][R10.64+0x50] ;  /* 0x000050040a1a4981 */ /* 0x000f22000c1e1900 */
[----:B------:R-:W-:-:S03]  /*0450*/  @!P0 LOP3.LUT R4, R4, R21, RZ, 0x3c, !PT ;  /* 0x0000001504048212 */ /* 0x000fc600078e3cff */
[----:B------:R-:W4:Y:S01]  /*0460*/  @P1 LDG.E R21, desc[UR4][R10.64+0x20] ;  /* 0x000020040a151981 */ /* 0x000f22000c1e1900 */
[----:B------:R-:W-:-:S03]  /*0470*/  @!P0 LOP3.LUT R2, R2, R23, RZ, 0x3c, !PT ;  /* 0x0000001702028212 */ /* 0x000fc600078e3cff */
[----:B------:R-:W4:Y:S01]  /*0480*/  @P2 LDG.E R23, desc[UR4][R10.64+0x2c] ;  /* 0x00002c040a172981 */ /* 0x000f22000c1e1900 */
[----:B------:R-:W-:-:S03]  /*0490*/  @P1 LOP3.LUT R4, R4, R25, RZ, 0x3c, !PT ;  /* 0x0000001904041212 */ /* 0x000fc600078e3cff */
[----:B------:R-:W4:Y:S01]  /*04a0*/  @P2 LDG.E R25, desc[UR4][R10.64+0x34] ;  /* 0x000034040a192981 */ /* 0x000f22000c1e1900 */
[----:B--2---:R-:W-:-:S03]  /*04b0*/  @!P0 LOP3.LUT R5, R5, R18, RZ, 0x3c, !PT ;  /* 0x0000001205058212 */ /* 0x004fc600078e3cff */
[----:B------:R-:W2:Y:S01]  /*04c0*/  @P1 LDG.E R18, desc[UR4][R10.64+0x1c] ;  /* 0x00001c040a121981 */ /* 0x000ea2000c1e1900 */
[----:B---3--:R-:W-:-:S03]  /*04d0*/  @P1 LOP3.LUT R3, R3, R20, RZ, 0x3c, !PT ;  /* 0x0000001403031212 */ /* 0x008fc600078e3cff */
[----:B------:R-:W3:Y:S01]  /*04e0*/  @P2 LDG.E R20, desc[UR4][R10.64+0x30] ;  /* 0x000030040a142981 */ /* 0x000ee2000c1e1900 */
[----:B----4-:R-:W-:-:S03]  /*04f0*/  @P2 LOP3.LUT R3, R3, R22, RZ, 0x3c, !PT ;  /* 0x0000001603032212 */ /* 0x010fc600078e3cff */
[----:B------:R-:W4:Y:S01]  /*0500*/  @P3 LDG.E R22, desc[UR4][R10.64+0x4c] ;  /* 0x00004c040a163981 */ /* 0x000f22000c1e1900 */
[----:B------:R-:W-:-:S04]  /*0510*/  @P3 LOP3.LUT R15, R15, R28, RZ, 0x3c, !PT ;  /* 0x0000001c0f0f3212 */ /* 0x000fc800078e3cff */
[----:B------:R-:W-:Y:S02]  /*0520*/  @P4 LOP3.LUT R15, R15, R26, RZ, 0x3c, !PT ;  /* 0x0000001a0f0f4212 */ /* 0x000fe400078e3cff */
[----:B------:R-:W-:Y:S01]  /*0530*/  @P1 LOP3.LUT R2, R2, R21, RZ, 0x3c, !PT ;  /* 0x0000001502021212 */ /* 0x000fe200078e3cff */
[----:B------:R-:W4:Y:S04]  /*0540*/  @P5 LDG.E R26, desc[UR4][R10.64+0x64] ;  /* 0x000064040a1a5981 */ /* 0x000f28000c1e1900 */
[----:B------:R-:W4:Y:S01]  /*0550*/  @P3 LDG.E R21, desc[UR4][R10.64+0x40] ;  /* 0x000040040a153981 */ /* 0x000f22000c1e1900 */
[----:B------:R-:W-:Y:S02]  /*0560*/  @P2 LOP3.LUT R4, R4, R23, RZ, 0x3c, !PT ;  /* 0x0000001704042212 */ /* 0x000fe400078e3cff */
[----:B------:R-:W-:Y:S01]  /*0570*/  @P2 LOP3.LUT R2, R2, R25, RZ, 0x3c, !PT ;  /* 0x0000001902022212 */ /* 0x000fe200078e3cff */
[----:B------:R-:W4:Y:S04]  /*0580*/  @P3 LDG.E R23, desc[UR4][R10.64+0x48] ;  /* 0x000048040a173981 */ /* 0x000f28000c1e1900 */
[----:B------:R-:W4:Y:S01]  /*0590*/  @P4 LDG.E R25, desc[UR4][R10.64+0x54] ;  /* 0x000054040a194981 */ /* 0x000f22000c1e1900 */
[----:B--2---:R-:W-:-:S03]  /*05a0*/  @P1 LOP3.LUT R5, R5, R18, RZ, 0x3c, !PT ;  /* 0x0000001205051212 */ /* 0x004fc600078e3cff */
[----:B------:R-:W2:Y:S01]  /*05b0*/  @P3 LDG.E R18, desc[UR4][R10.64+0x44] ;  /* 0x000044040a123981 */ /* 0x000ea2000c1e1900 */
[----:B---3--:R-:W-:-:S03]  /*05c0*/  @P2 LOP3.LUT R5, R5, R20, RZ, 0x3c, !PT ;  /* 0x0000001405052212 */ /* 0x008fc600078e3cff */
[----:B------:R-:W3:Y:S01]  /*05d0*/  @P4 LDG.E R20, desc[UR4][R10.64+0x58] ;  /* 0x000058040a144981 */ /* 0x000ee2000c1e1900 */
[----:B----4-:R-:W-:-:S03]  /*05e0*/  @P3 LOP3.LUT R3, R3, R22, RZ, 0x3c, !PT ;  /* 0x0000001603033212 */ /* 0x010fc600078e3cff */
[----:B------:R-:W4:Y:S01]  /*05f0*/  @P4 LDG.E R22, desc[UR4][R10.64+0x60] ;  /* 0x000060040a164981 */ /* 0x000f22000c1e1900 */
[----:B------:R-:W-:Y:S02]  /*0600*/  LOP3.LUT P0, RZ, R24, 0x80, RZ, 0xc0, !PT ;  /* 0x0000008018ff7812 */ /* 0x000fe4000780c0ff */
[----:B------:R-:W-:Y:S02]  /*0610*/  @P5 LOP3.LUT R15, R15, R26, RZ, 0x3c, !PT ;  /* 0x0000001a0f0f5212 */ /* 0x000fe400078e3cff */
[----:B------:R-:W4:Y:S01]  /*0620*/  @P6 LDG.E R26, desc[UR4][R10.64+0x78] ;  /* 0x000078040a1a6981 */ /* 0x000f22000c1e1900 */
[----:B------:R-:W-:-:S03]  /*0630*/  @P3 LOP3.LUT R4, R4, R21, RZ, 0x3c, !PT ;  /* 0x0000001504043212 */ /* 0x000fc600078e3cff */
[----:B------:R-:W4:Y:S01]  /*0640*/  @P4 LDG.E R21, desc[UR4][R10.64+0x5c] ;  /* 0x00005c040a154981 */ /* 0x000f22000c1e1900 */
[----:B------:R-:W-:-:S03]  /*0650*/  @P3 LOP3.LUT R2, R2, R23, RZ, 0x3c, !PT ;  /* 0x0000001702023212 */ /* 0x000fc600078e3cff */
[----:B------:R-:W4:Y:S01]  /*0660*/  @P5 LDG.E R23, desc[UR4][R10.64+0x68] ;  /* 0x000068040a175981 */ /* 0x000f22000c1e1900 */
[----:B------:R-:W-:-:S03]  /*0670*/  @P4 LOP3.LUT R4, R4, R25, RZ, 0x3c, !PT ;  /* 0x0000001904044212 */ /* 0x000fc600078e3cff */
[----:B------:R-:W4:Y:S01]  /*0680*/  @P5 LDG.E R25, desc[UR4][R10.64+0x70] ;  /* 0x000070040a195981 */ /* 0x000f22000c1e1900 */
[----:B--2---:R-:W-:-:S03]  /*0690*/  @P3 LOP3.LUT R5, R5, R18, RZ, 0x3c, !PT ;  /* 0x0000001205053212 */ /* 0x004fc600078e3cff */
[----:B------:R-:W2:Y:S01]  /*06a0*/  @P5 LDG.E R18, desc[UR4][R10.64+0x6c] ;  /* 0x00006c040a125981 */ /* 0x000ea2000c1e1900 */
[----:B---3--:R-:W-:-:S03]  /*06b0*/  @P4 LOP3.LUT R5, R5, R20, RZ, 0x3c, !PT ;  /* 0x0000001405054212 */ /* 0x008fc600078e3cff */
[----:B------:R-:W3:Y:S01]  /*06c0*/  @P5 LDG.E R20, desc[UR4][R10.64+0x74] ;  /* 0x000074040a145981 */ /* 0x000ee2000c1e1900 */
[----:B----4-:R-:W-:-:S03]  /*06d0*/  @P4 LOP3.LUT R3, R3, R22, RZ, 0x3c, !PT ;  /* 0x0000001603034212 */ /* 0x010fc600078e3cff */
[----:B------:R-:W4:Y:S01]  /*06e0*/  @P0 LDG.E R22, desc[UR4][R10.64+0x8c] ;  /* 0x00008c040a160981 */ /* 0x000f22000c1e1900 */
[----:B------:R-:W-:-:S03]  /*06f0*/  @P6 LOP3.LUT R15, R15, R26, RZ, 0x3c, !PT ;  /* 0x0000001a0f0f6212 */ /* 0x000fc600078e3cff */
        /* <DEDUP_REMOVED lines=13> */
[----:B------:R-:W-:Y:S02]  /*07d0*/  @P6 LOP3.LUT R4, R4, R27, RZ, 0x3c, !PT ;  /* 0x0000001b04046212 */ /* 0x000fe400078e3cff */
[----:B------:R-:W-:Y:S02]  /*07e0*/  @P6 LOP3.LUT R2, R2, R21, RZ, 0x3c, !PT ;  /* 0x0000001502026212 */ /* 0x000fe400078e3cff */
[----:B------:R-:W-:Y:S02]  /*07f0*/  @P0 LOP3.LUT R4, R4, R23, RZ, 0x3c, !PT ;  /* 0x0000001704040212 */ /* 0x000fe400078e3cff */
[----:B------:R-:W-:Y:S02]  /*0800*/  @P0 LOP3.LUT R2, R2, R25, RZ, 0x3c, !PT ;  /* 0x0000001902020212 */ /* 0x000fe400078e3cff */
[----:B--2---:R-:W-:Y:S02]  /*0810*/  @P6 LOP3.LUT R5, R5, R18, RZ, 0x3c, !PT ;  /* 0x0000001205056212 */ /* 0x004fe400078e3cff */
[----:B---3--:R-:W-:-:S02]  /*0820*/  @P6 LOP3.LUT R3, R3, R20, RZ, 0x3c, !PT ;  /* 0x0000001403036212 */ /* 0x008fc400078e3cff */
[----:B----4-:R-:W-:Y:S02]  /*0830*/  @P0 LOP3.LUT R5, R5, R22, RZ, 0x3c, !PT ;  /* 0x0000001605050212 */ /* 0x010fe400078e3cff */
[----:B------:R-:W-:Y:S02]  /*0840*/  @P0 LOP3.LUT R3, R3, R26, RZ, 0x3c, !PT ;  /* 0x0000001a03030212 */ /* 0x000fe400078e3cff */
[----:B------:R-:W-:-:S13]  /*0850*/  R2P PR, R24.B1, 0x7f ;  /* 0x0000007f18007804 */ /* 0x000fda0000001000 */
[----:B------:R-:W2:Y:S04]  /*0860*/  @P0 LDG.E R18, desc[UR4][R10.64+0xa0] ;  /* 0x0000a0040a120981 */ /* 0x000ea8000c1e1900 */
[----:B------:R-:W3:Y:S04]  /*0870*/  @P1 LDG.E R22, desc[UR4][R10.64+0xb4] ;  /* 0x0000b4040a161981 */ /* 0x000ee8000c1e1900 */
[----:B------:R-:W4:Y:S04]  /*0880*/  @P2 LDG.E R26, desc[UR4][R10.64+0xc8] ;  /* 0x0000c8040a1a2981 */ /* 0x000f28000c1e1900 */
[----:B------:R-:W4:Y:S04]  /*0890*/  @P3 LDG.E R28, desc[UR4][R10.64+0xdc] ;  /* 0x0000dc040a1c3981 */ /* 0x000f28000c1e1900 */
[----:B------:R-:W4:Y:S04]  /*08a0*/  @P0 LDG.E R23, desc[UR4][R10.64+0xa4] ;  /* 0x0000a4040a170981 */ /* 0x000f28000c1e1900 */
[----:B------:R-:W4:Y:S04]  /*08b0*/  @P0 LDG.E R20, desc[UR4][R10.64+0xa8] ;  /* 0x0000a8040a140981 */ /* 0x000f28000c1e1900 */
[----:B------:R-:W4:Y:S04]  /*08c0*/  @P4 LDG.E R25, desc[UR4][R10.64+0xf0] ;  /* 0x0000f0040a194981 */ /* 0x000f28000c1e1900 */
        /* <DEDUP_REMOVED lines=21> */
[----:B------:R-:W-:Y:S02]  /*0a20*/  LOP3.LUT P0, RZ, R24, 0x8000, RZ, 0xc0, !PT ;  /* 0x0000800018ff7812 */ /* 0x000fe4000780c0ff */
[----:B----4-:R-:W-:Y:S01]  /*0a30*/  @P5 LOP3.LUT R15, R15, R26, RZ, 0x3c, !PT ;  /* 0x0000001a0f0f5212 */ /* 0x010fe200078e3cff */
[----:B------:R-:W4:Y:S04]  /*0a40*/  @P3 LDG.E R24, desc[UR4][R10.64+0xe4] ;  /* 0x0000e4040a183981 */ /* 0x000f28000c1e1900 */
[----:B------:R-:W2:Y:S01]  /*0a50*/  @P6 LDG.E R26, desc[UR4][R10.64+0x118] ;  /* 0x000118040a1a6981 */ /* 0x000ea2000c1e1900 */
        /* <DEDUP_REMOVED lines=8> */
[----:B---3--:R-:W-:-:S03]  /*0ae0*/  @P2 LOP3.LUT R3, R3, R22, RZ, 0x3c, !PT ;  /* 0x0000001603032212 */ /* 0x008fc600078e3cff */
[----:B------:R-:W3:Y:S01]  /*0af0*/  @P4 LDG.E R22, desc[UR4][R10.64+0x100] ;  /* 0x000100040a164981 */ /* 0x000ee2000c1e1900 */
[----:B--2---:R-:W-:-:S03]  /*0b00*/  @P6 LOP3.LUT R15, R15, R26, RZ, 0x3c, !PT ;  /* 0x0000001a0f0f6212 */ /* 0x004fc600078e3cff */
[----:B------:R-:W2:Y:S01]  /*0b10*/  @P0 LDG.E R26, desc[UR4][R10.64+0x12c] ;  /* 0x00012c040a1a0981 */ /* 0x000ea2000c1e1900 */
[----:B----4-:R-:W-:-:S03]  /*0b20*/  @P2 LOP3.LUT R2, R2, R23, RZ, 0x3c, !PT ;  /* 0x0000001702022212 */ /* 0x010fc600078e3cff */
[----:B------:R-:W4:Y:S01]  /*0b30*/  @P4 LDG.E R23, desc[UR4][R10.64+0xfc] ;  /* 0x0000fc040a174981 */ /* 0x000f22000c1e1900 */
[----:B------:R-:W-:-:S03]  /*0b40*/  @P2 LOP3.LUT R5, R5, R20, RZ, 0x3c, !PT ;  /* 0x0000001405052212 */ /* 0x000fc600078e3cff */
[----:B------:R-:W4:Y:S01]  /*0b50*/  @P4 LDG.E R20, desc[UR4][R10.64+0xf8] ;  /* 0x0000f8040a144981 */ /* 0x000f22000c1e1900 */
[----:B------:R-:W-:Y:S02]  /*0b60*/  @P3 LOP3.LUT R2, R2, R27, RZ, 0x3c, !PT ;  /* 0x0000001b02023212 */ /* 0x000fe400078e3cff */
[----:B------:R-:W-:Y:S01]  /*0b70*/  @P3 LOP3.LUT R4, R4, R25, RZ, 0x3c, !PT ;  /* 0x0000001904043212 */ /* 0x000fe200078e3cff */
[----:B------:R-:W4:Y:S01]  /*0b80*/  @P5 LDG.E R27, desc[UR4][R10.64+0x110] ;  /* 0x000110040a1b5981 */ /* 0x000f22000c1e1900 */
[----:B------:R-:W-:-:S03]  /*0b90*/  @P3 LOP3.LUT R5, R5, R24, RZ, 0x3c, !PT ;  /* 0x0000001805053212 */ /* 0x000fc600078e3cff */
[----:B------:R-:W4:Y:S04]  /*0ba0*/  @P5 LDG.E R25, desc[UR4][R10.64+0x108] ;  /* 0x000108040a195981 */ /* 0x000f28000c1e1900 */
        /* <DEDUP_REMOVED lines=19> */
[----:B------:R-:W-:-:S05]  /*0ce0*/  VIADD R19, R19, 0x10 ;  /* 0x0000001013137836 */ /* 0x000fca0000000000 */
[----:B------:R-:W-:Y:S02]  /*0cf0*/  ISETP.NE.AND P1, PT, R19, 0x20, PT ;  /* 0x000000201300780c */ /* 0x000fe40003f25270 */
[----:B------:R-:W-:Y:S02]  /*0d00*/  @P5 LOP3.LUT R3, R3, R18, RZ, 0x3c, !PT ;  /* 0x0000001203035212 */ /* 0x000fe400078e3cff */
[----:B------:R-:W-:Y:S02]  /*0d10*/  @P6 LOP3.LUT R4, R4, R21, RZ, 0x3c, !PT ;  /* 0x0000001504046212 */ /* 0x000fe400078e3cff */
[----:B---3--:R-:W-:-:S04]  /*0d20*/  @P6 LOP3.LUT R3, R3, R22, RZ, 0x3c, !PT ;  /* 0x0000001603036212 */ /* 0x008fc800078e3cff */
[----:B--2---:R-:W-:Y:S02]  /*0d30*/  @P0 LOP3.LUT R3, R3, R26, RZ, 0x3c, !PT ;  /* 0x0000001a03030212 */ /* 0x004fe400078e3cff */
[----:B----4-:R-:W-:Y:S02]  /*0d40*/  @P6 LOP3.LUT R2, R2, R23, RZ, 0x3c, !PT ;  /* 0x0000001702026212 */ /* 0x010fe400078e3cff */
[----:B------:R-:W-:Y:S02]  /*0d50*/  @P6 LOP3.LUT R5, R5, R20, RZ, 0x3c, !PT ;  /* 0x0000001405056212 */ /* 0x000fe400078e3cff */
[----:B------:R-:W-:Y:S02]  /*0d60*/  @P0 LOP3.LUT R2, R2, R27, RZ, 0x3c, !PT ;  /* 0x0000001b02020212 */ /* 0x000fe400078e3cff */
[----:B------:R-:W-:Y:S02]  /*0d70*/  @P0 LOP3.LUT R4, R4, R25, RZ, 0x3c, !PT ;  /* 0x0000001904040212 */ /* 0x000fe400078e3cff */
[----:B------:R-:W-:Y:S01]  /*0d80*/  @P0 LOP3.LUT R5, R5, R24, RZ, 0x3c, !PT ;  /* 0x0000001805050212 */ /* 0x000fe200078e3cff */
[----:B------:R-:W-:Y:S06]  /*0d90*/  @P1 BRA `(.L_x_5) ;  /* 0xfffffff400481947 */ /* 0x000fec000383ffff */
[----:B------:R-:W-:-:S05]  /*0da0*/  VIADD R17, R17, 0x1 ;  /* 0x0000000111117836 */ /* 0x000fca0000000000 */
[----:B------:R-:W-:-:S13]  /*0db0*/  ISETP.NE.AND P0, PT, R17, 0x5, PT ;  /* 0x000000051100780c */ /* 0x000fda0003f05270 */
[----:B------:R-:W-:Y:S05]  /*0dc0*/  @P0 BRA `(.L_x_6) ;  /* 0xfffffff400300947 */ /* 0x000fea000383ffff */
[----:B------:R1:W-:Y:S01]  /*0dd0*/  STG.E.64 desc[UR4][R6.64+0x8], R4 ;  /* 0x0000080406007986 */ /* 0x0003e2000c101b04 */
[----:B------:R-:W-:Y:S01]  /*0de0*/  VIADD R14, R14, 0x1 ;  /* 0x000000010e0e7836 */ /* 0x000fe20000000000 */
[----:B------:R-:W-:Y:S02]  /*0df0*/  LOP3.LUT R11, R0, 0x3, RZ, 0xc0, !PT ;  /* 0x00000003000b7812 */ /* 0x000fe400078ec0ff */
[----:B------:R1:W-:Y:S02]  /*0e00*/  STG.E.64 desc[UR4][R6.64+0x10], R2 ;  /* 0x0000100206007986 */ /* 0x0003e4000c101b04 */
[----:B------:R-:W-:Y:S02]  /*0e10*/  ISETP.GE.U32.AND P0, PT, R14, R11, PT ;  /* 0x0000000b0e00720c */ /* 0x000fe40003f06070 */
[----:B------:R1:W-:Y:S11]  /*0e20*/  STG.E desc[UR4][R6.64+0x4], R15 ;  /* 0x0000040f06007986 */ /* 0x0003f6000c101904 */
[----:B------:R-:W-:Y:S05]  /*0e30*/  @!P0 BRA `(.L_x_7) ;  /* 0xfffffff400048947 */ /* 0x000fea000383ffff */
.L_x_4:
[----:B------:R-:W-:Y:S05]  /*0e40*/  BSYNC.RECONVERGENT B1 ;  /* 0x0000000000017941 */ /* 0x000fea0003800200 */
.L_x_3:
[----:B------:R-:W-:Y:S01]  /*0e50*/  ISETP.GT.U32.AND P0, PT, R0, 0x3, PT ;  /* 0x000000030000780c */ /* 0x000fe20003f04070 */
[----:B------:R-:W-:Y:S01]  /*0e60*/  VIADD R12, R12, 0x1 ;  /* 0x000000010c0c7836 */ /* 0x000fe20000000000 */
[--C-:B------:R-:W-:Y:S02]  /*0e70*/  SHF.R.U64 R0, R0, 0x2, R13.reuse ;  /* 0x0000000200007819 */ /* 0x100fe4000000120d */
[----:B------:R-:W-:Y:S02]  /*0e80*/  ISETP.GT.U32.AND.EX P0, PT, R13, RZ, PT, P0 ;  /* 0x000000ff0d00720c */ /* 0x000fe40003f04100 */
[----:B------:R-:W-:-:S11]  /*0e90*/  SHF.R.U32.HI R13, RZ, 0x2, R13 ;  /* 0x00000002ff0d7819 */ /* 0x000fd6000001160d */
[----:B------:R-:W-:Y:S05]  /*0ea0*/  @P0 BRA `(.L_x_8) ;  /* 0xfffffff000c80947 */ /* 0x000fea000383ffff */
.L_x_2:
[----:B------:R-:W-:Y:S05]  /*0eb0*/  BSYNC.RECONVERGENT B0 ;  /* 0x0000000000007941 */ /* 0x000fea0003800200 */
.L_x_1:
[----:B------:R-:W-:Y:S04]  /*0ec0*/  STG.E.64 desc[UR4][R6.64+0x18], RZ ;  /* 0x000018ff06007986 */ /* 0x000fe8000c101b04 */
[----:B------:R-:W-:Y:S04]  /*0ed0*/  STG.E desc[UR4][R6.64+0x20], RZ ;  /* 0x000020ff06007986 */ /* 0x000fe8000c101904 */
[----:B------:R-:W-:Y:S01]  /*0ee0*/  STG.E.64 desc[UR4][R6.64+0x28], RZ ;  /* 0x000028ff06007986 */ /* 0x000fe2000c101b04 */
[----:B------:R-:W-:Y:S05]  /*0ef0*/  EXIT ;  /* 0x000000000000794d */ /* 0x000fea0003800000 */
.L_x_9:
        /* <DEDUP_REMOVED lines=16> */
.L_x_11:


//--------------------- .nv.global.init           --------------------------
	.section	.nv.global.init,"aw",@progbits
	.align	4
.nv.global.init:
	.type		mrg32k3aM1SubSeq,@object
	.size		mrg32k3aM1SubSeq,(mrg32k3aM2SubSeq - mrg32k3aM1SubSeq)
mrg32k3aM1SubSeq:
        /*0000*/ 	.byte	0x0b, 0xcc, 0xee, 0x04, 0x73, 0x29, 0x8b, 0x6f, 0xf6, 0x53, 0x03, 0xf6, 0x23, 0xf6, 0xea, 0xda
        /* <DEDUP_REMOVED lines=125> */
	.type		mrg32k3aM2SubSeq,@object
	.size		mrg32k3aM2SubSeq,(mrg32k3aM1 - mrg32k3aM2SubSeq)
mrg32k3aM2SubSeq:
        /* <DEDUP_REMOVED lines=126> */
	.type		mrg32k3aM1,@object
	.size		mrg32k3aM1,(mrg32k3aM1Seq - mrg32k3aM1)
mrg32k3aM1:
        /* <DEDUP_REMOVED lines=144> */
	.type		mrg32k3aM1Seq,@object
	.size		mrg32k3aM1Seq,(mrg32k3aM2 - mrg32k3aM1Seq)
mrg32k3aM1Seq:
        /* <DEDUP_REMOVED lines=144> */
	.type		mrg32k3aM2,@object
	.size		mrg32k3aM2,(mrg32k3aM2Seq - mrg32k3aM2)
mrg32k3aM2:
        /* <DEDUP_REMOVED lines=144> */
	.type		mrg32k3aM2Seq,@object
	.size		mrg32k3aM2Seq,(precalc_xorwow_matrix - mrg32k3aM2Seq)
mrg32k3aM2Seq:
        /* <DEDUP_REMOVED lines=144> */
	.type		precalc_xorwow_matrix,@object
	.size		precalc_xorwow_matrix,(precalc_xorwow_offset_matrix - precalc_xorwow_matrix)
precalc_xorwow_matrix:
        /* <DEDUP_REMOVED lines=6400> */
	.type		precalc_xorwow_offset_matrix,@object
	.size		precalc_xorwow_offset_matrix,(.L_1 - precalc_xorwow_offset_matrix)
precalc_xorwow_offset_matrix:
        /* <DEDUP_REMOVED lines=6400> */
.L_1:


//--------------------- .nv.shared.reserved.0     --------------------------
	.section	.nv.shared.reserved.0,"aw",@nobits
	.weak		__nv_reservedSMEM_offset_0_alias
	.size		__nv_reservedSMEM_offset_0_alias, 0, 64
	.other		__nv_reservedSMEM_offset_0_alias,@"STO_CUDA_RESERVED_SHARED STV_DEFAULT"
__nv_reservedSMEM_offset_0_alias:
	.zero		0
	.zero		64


//--------------------- .nv.constant0._Z12rng_generatePdP17curandStateXORWOW --------------------------
	.section	.nv.constant0._Z12rng_generatePdP17curandStateXORWOW,"a",@progbits
	.sectionflags	@""
	.align	4
.nv.constant0._Z12rng_generatePdP17curandStateXORWOW:
	.zero		912


//--------------------- .nv.constant0._Z8rng_initP17curandStateXORWOW --------------------------
	.section	.nv.constant0._Z8rng_initP17curandStateXORWOW,"a",@progbits
	.sectionflags	@""
	.align	4
.nv.constant0._Z8rng_initP17curandStateXORWOW:
	.zero		904


//--------------------- SYMBOLS --------------------------

	.type		.nv.reservedSmem.offset0,@object
	.size		.nv.reservedSmem.offset0,0x4
